	.headerflags	@"EF_CUDA_TEXMODE_UNIFIED EF_CUDA_64BIT_ADDRESS EF_CUDA_SM86 EF_CUDA_VIRTUAL_SM(EF_CUDA_SM86)"
	.elftype	@"ET_EXEC"


//--------------------- .nv.info                  --------------------------
	.section	.nv.info,"",@"SHT_CUDA_INFO"
	.align	4


	//----- nvinfo : EIATTR_REGCOUNT
	.align		4
        /*0000*/ 	.byte	0x04, 0x2f
        /*0002*/ 	.short	(.L_1 - .L_0)
	.align		4
.L_0:
        /*0004*/ 	.word	index@(triton_per_fused__to_copy_add_mean_pow_2)
        /*0008*/ 	.word	0x0000001a


	//----- nvinfo : EIATTR_MIN_STACK_SIZE
	.align		4
.L_1:
        /*000c*/ 	.byte	0x04, 0x12
        /*000e*/ 	.short	(.L_3 - .L_2)
	.align		4
.L_2:
        /*0010*/ 	.word	index@(triton_per_fused__to_copy_add_mean_pow_2)
        /*0014*/ 	.word	0x00000000


	//----- nvinfo : EIATTR_FRAME_SIZE
	.align		4
.L_3:
        /*0018*/ 	.byte	0x04, 0x11
        /*001a*/ 	.short	(.L_5 - .L_4)
	.align		4
.L_4:
        /*001c*/ 	.word	index@(triton_per_fused__to_copy_add_mean_pow_2)
        /*0020*/ 	.word	0x00000000


	//----- nvinfo : EIATTR_MIN_STACK_SIZE
	.align		4
.L_5:
        /*0024*/ 	.byte	0x04, 0x12
        /*0026*/ 	.short	(.L_7 - .L_6)
	.align		4
.L_6:
        /*0028*/ 	.word	index@(triton_per_fused__to_copy_add_mean_pow_2)
        /*002c*/ 	.word	0x00000000
.L_7:


//--------------------- .nv.info.triton_per_fused__to_copy_add_mean_pow_2 --------------------------
	.section	.nv.info.triton_per_fused__to_copy_add_mean_pow_2,"",@"SHT_CUDA_INFO"
	.sectionflags	@""
	.align	4


	//----- nvinfo : EIATTR_CUDA_API_VERSION
	.align		4
        /*0000*/ 	.byte	0x04, 0x37
        /*0002*/ 	.short	(.L_9 - .L_8)
.L_8:
        /*0004*/ 	.word	0x0000007c


	//----- nvinfo : EIATTR_SW2861232_WAR
	.align		4
.L_9:
        /*0008*/ 	.byte	0x01, 0x35
	.zero		2


	//----- nvinfo : EIATTR_PARAM_CBANK
	.align		4
        /*000c*/ 	.byte	0x04, 0x0a
        /*000e*/ 	.short	(.L_11 - .L_10)
	.align		4
.L_10:
        /*0010*/ 	.word	index@(.nv.constant0.triton_per_fused__to_copy_add_mean_pow_2)
        /*0014*/ 	.short	0x0160
        /*0016*/ 	.short	0x0048


	//----- nvinfo : EIATTR_CBANK_PARAM_SIZE
	.align		4
.L_11:
        /*0018*/ 	.byte	0x03, 0x19
        /*001a*/ 	.short	0x0048


	//----- nvinfo : EIATTR_KPARAM_INFO
	.align		4
        /*001c*/ 	.byte	0x04, 0x17
        /*001e*/ 	.short	(.L_13 - .L_12)
.L_12:
        /*0020*/ 	.word	0x00000000
        /*0024*/ 	.short	0x0009
        /*0026*/ 	.short	0x0040
        /*0028*/ 	.byte	0x00, 0xf4, 0x21, 0x00


	//----- nvinfo : EIATTR_KPARAM_INFO
	.align		4
.L_13:
        /*002c*/ 	.byte	0x04, 0x17
        /*002e*/ 	.short	(.L_15 - .L_14)
.L_14:
        /*0030*/ 	.word	0x00000000
        /*0034*/ 	.short	0x0008
        /*0036*/ 	.short	0x003c
        /*0038*/ 	.byte	0x00, 0xf0, 0x11, 0x00


	//----- nvinfo : EIATTR_KPARAM_INFO
	.align		4
.L_15:
        /*003c*/ 	.byte	0x04, 0x17
        /*003e*/ 	.short	(.L_17 - .L_16)
.L_16:
        /*0040*/ 	.word	0x00000000
        /*0044*/ 	.short	0x0007
        /*0046*/ 	.short	0x0038
        /*0048*/ 	.byte	0x00, 0xf0, 0x11, 0x00


	//----- nvinfo : EIATTR_KPARAM_INFO
	.align		4
.L_17:
        /*004c*/ 	.byte	0x04, 0x17
        /*004e*/ 	.short	(.L_19 - .L_18)
.L_18:
        /*0050*/ 	.word	0x00000000
        /*0054*/ 	.short	0x0006
        /*0056*/ 	.short	0x0030
        /*0058*/ 	.byte	0x00, 0xf4, 0x21, 0x00


	//----- nvinfo : EIATTR_KPARAM_INFO
	.align		4
.L_19:
        /*005c*/ 	.byte	0x04, 0x17
        /*005e*/ 	.short	(.L_21 - .L_20)
.L_20:
        /*0060*/ 	.word	0x00000000
        /*0064*/ 	.short	0x0005
        /*0066*/ 	.short	0x0028
        /*0068*/ 	.byte	0x00, 0xf4, 0x21, 0x00


	//----- nvinfo : EIATTR_KPARAM_INFO
	.align		4
.L_21:
        /*006c*/ 	.byte	0x04, 0x17
        /*006e*/ 	.short	(.L_23 - .L_22)
.L_22:
        /*0070*/ 	.word	0x00000000
        /*0074*/ 	.short	0x0004
        /*0076*/ 	.short	0x0020
        /*0078*/ 	.byte	0x00, 0xf4, 0x21, 0x00


	//----- nvinfo : EIATTR_KPARAM_INFO
	.align		4
.L_23:
        /*007c*/ 	.byte	0x04, 0x17
        /*007e*/ 	.short	(.L_25 - .L_24)
.L_24:
        /*0080*/ 	.word	0x00000000
        /*0084*/ 	.short	0x0003
        /*0086*/ 	.short	0x0018
        /*0088*/ 	.byte	0x00, 0xf4, 0x21, 0x00


	//----- nvinfo : EIATTR_KPARAM_INFO
	.align		4
.L_25:
        /*008c*/ 	.byte	0x04, 0x17
        /*008e*/ 	.short	(.L_27 - .L_26)
.L_26:
        /*0090*/ 	.word	0x00000000
        /*0094*/ 	.short	0x0002
        /*0096*/ 	.short	0x0010
        /*0098*/ 	.byte	0x00, 0xf4, 0x21, 0x00


	//----- nvinfo : EIATTR_KPARAM_INFO
	.align		4
.L_27:
        /*009c*/ 	.byte	0x04, 0x17
        /*009e*/ 	.short	(.L_29 - .L_28)
.L_28:
        /*00a0*/ 	.word	0x00000000
        /*00a4*/ 	.short	0x0001
        /*00a6*/ 	.short	0x0008
        /*00a8*/ 	.byte	0x00, 0xf4, 0x21, 0x00


	//----- nvinfo : EIATTR_KPARAM_INFO
	.align		4
.L_29:
        /*00ac*/ 	.byte	0x04, 0x17
        /*00ae*/ 	.short	(.L_31 - .L_30)
.L_30:
        /*00b0*/ 	.word	0x00000000
        /*00b4*/ 	.short	0x0000
        /*00b6*/ 	.short	0x0000
        /*00b8*/ 	.byte	0x00, 0xf4, 0x21, 0x00


	//----- nvinfo : EIATTR_MAXREG_COUNT
	.align		4
.L_31:
        /*00bc*/ 	.byte	0x03, 0x1b
        /*00be*/ 	.short	0x00ff


	//----- nvinfo : EIATTR_COOP_GROUP_MASK_REGIDS
	.align		4
        /*00c0*/ 	.byte	0x04, 0x29
        /*00c2*/ 	.short	(.L_33 - .L_32)


	//   ....[0]....
.L_32:
        /*00c4*/ 	.word	0xffffffff


	//   ....[1]....
        /*00c8*/ 	.word	0xffffffff


	//   ....[2]....
        /*00cc*/ 	.word	0xffffffff


	//   ....[3]....
        /*00d0*/ 	.word	0xffffffff


	//   ....[4]....
        /*00d4*/ 	.word	0xffffffff


	//----- nvinfo : EIATTR_COOP_GROUP_INSTR_OFFSETS
	.align		4
.L_33:
        /*00d8*/ 	.byte	0x04, 0x28
        /*00da*/ 	.short	(.L_35 - .L_34)


	//   ....[0]....
.L_34:
        /*00dc*/ 	.word	0x00000510


	//   ....[1]....
        /*00e0*/ 	.word	0x00000530


	//   ....[2]....
        /*00e4*/ 	.word	0x00000550


	//   ....[3]....
        /*00e8*/ 	.word	0x00000570


	//   ....[4]....
        /*00ec*/ 	.word	0x00000590


	//----- nvinfo : EIATTR_EXIT_INSTR_OFFSETS
	.align		4
.L_35:
        /*00f0*/ 	.byte	0x04, 0x1c
        /*00f2*/ 	.short	(.L_37 - .L_36)


	//   ....[0]....
.L_36:
        /*00f4*/ 	.word	0x00000630


	//   ....[1]....
        /*00f8*/ 	.word	0x00000680


	//----- nvinfo : EIATTR_REQNTID
	.align		4
.L_37:
        /*00fc*/ 	.byte	0x04, 0x10
        /*00fe*/ 	.short	(.L_39 - .L_38)
.L_38:
        /*0100*/ 	.word	0x00000100
        /*0104*/ 	.word	0x00000001
        /*0108*/ 	.word	0x00000001
.L_39:


//--------------------- .nv.callgraph             --------------------------
	.section	.nv.callgraph,"",@"SHT_CUDA_CALLGRAPH"
	.align	4
	.sectionentsize	8
	.align		4
        /*0000*/ 	.word	0x00000000
	.align		4
        /*0004*/ 	.word	0xffffffff
	.align		4
        /*0008*/ 	.word	0x00000000
	.align		4
        /*000c*/ 	.word	0xfffffffe
	.align		4
        /*0010*/ 	.word	0x00000000
	.align		4
        /*0014*/ 	.word	0xfffffffd
	.align		4
        /*0018*/ 	.word	0x00000000
	.align		4
        /*001c*/ 	.word	0xfffffffc


//--------------------- .nv.rel.action            --------------------------
	.section	.nv.rel.action,"",@"SHT_CUDA_RELOCINFO"
	.align	8
	.sectionentsize	8
        /*0000*/ 	.byte	0x73, 0x00, 0x00, 0x00, 0x00, 0x00, 0x00, 0x00, 0x00, 0x00, 0x00, 0x11, 0x25, 0x00, 0x05, 0x36


//--------------------- .nv.constant0.triton_per_fused__to_copy_add_mean_pow_2 --------------------------
	.section	.nv.constant0.triton_per_fused__to_copy_add_mean_pow_2,"a",@progbits
	.sectionflags	@""
	.align	4
.nv.constant0.triton_per_fused__to_copy_add_mean_pow_2:
	.zero		424


//--------------------- .text.triton_per_fused__to_copy_add_mean_pow_2 --------------------------
	.section	.text.triton_per_fused__to_copy_add_mean_pow_2,"ax",@progbits
	.sectionflags	@"SHF_BARRIERS=1"
	.sectioninfo	@"SHI_REGISTERS=26"
	.align	128
        .global         triton_per_fused__to_copy_add_mean_pow_2
        .type           triton_per_fused__to_copy_add_mean_pow_2,@function
        .size           triton_per_fused__to_copy_add_mean_pow_2,(.L_x_1 - triton_per_fused__to_copy_add_mean_pow_2)
        .other          triton_per_fused__to_copy_add_mean_pow_2,@"STO_CUDA_ENTRY STV_DEFAULT"
triton_per_fused__to_copy_add_mean_pow_2:
.text.triton_per_fused__to_copy_add_mean_pow_2:
[----:B------:R-:W-:Y:S02]  /*0000*/  IMAD.MOV.U32 R1, RZ, RZ, c[0x0][0x28] ;  /* 0x00000a00ff017624 */ /* 0x000fe400078e00ff */
[----:B------:R-:W0:Y:S01]  /*0010*/  S2R R0, SR_TID.X ;  /* 0x0000000000007919 */ /* 0x000e220000002100 */
[----:B------:R-:W-:Y:S01]  /*0020*/  MOV R3, 0x2 ;  /* 0x0000000200037802 */ /* 0x000fe20000000f00 */
[----:B------:R-:W-:Y:S01]  /*0030*/  ULDC.64 UR4, c[0x0][0x118] ;  /* 0x0000460000047ab9 */ /* 0x000fe20000000a00 */
[----:B------:R-:W-:Y:S01]  /*0040*/  PRMT R15, RZ, 0x7610, R15 ;  /* 0x00007610ff0f7816 */ /* 0x000fe2000000000f */
[----:B------:R-:W1:Y:S01]  /*0050*/  S2R R13, SR_CTAID.X ;  /* 0x00000000000d7919 */ /* 0x000e620000002500 */
[----:B0-----:R-:W-:Y:S01]  /*0060*/  SHF.R.U32.HI R2, RZ, 0x5, R0 ;  /* 0x00000005ff027819 */ /* 0x001fe20000011600 */
[----:B-1----:R-:W-:-:S03]  /*0070*/  IMAD.SHL.U32 R13, R13, 0x8, RZ ;  /* 0x000000080d0d7824 */ /* 0x002fc600078e00ff */
[----:B------:R-:W-:-:S04]  /*0080*/  SGXT.U32 R2, R2, 0x3 ;  /* 0x000000030202781a */ /* 0x000fc80000000000 */
[----:B------:R-:W-:-:S04]  /*0090*/  LOP3.LUT R14, R2, R13, RZ, 0xfc, !PT ;  /* 0x0000000d020e7212 */ /* 0x000fc800078efcff */
[C---:B------:R-:W-:Y:S01]  /*00a0*/  ISETP.GE.AND P1, PT, R14.reuse, 0x18180, PT ;  /* 0x000181800e00780c */ /* 0x040fe20003f26270 */
[----:B------:R-:W-:-:S05]  /*00b0*/  IMAD.HI R4, R14, 0x2aaaaaab, RZ ;  /* 0x2aaaaaab0e047827 */ /* 0x000fca00078e02ff */
[----:B------:R-:W-:-:S04]  /*00c0*/  SHF.R.U32.HI R5, RZ, 0x1f, R4 ;  /* 0x0000001fff057819 */ /* 0x000fc80000011604 */
[----:B------:R-:W-:-:S05]  /*00d0*/  LEA.HI.SX32 R10, R4, R5, 0x1e ;  /* 0x00000005040a7211 */ /* 0x000fca00078ff2ff */
[----:B------:R-:W-:-:S05]  /*00e0*/  IMAD.WIDE R4, R10, R3, c[0x0][0x168] ;  /* 0x00005a000a047625 */ /* 0x000fca00078e0203 */
[----:B------:R0:W2:Y:S01]  /*00f0*/  @!P1 LDG.E.EL.U16 R15, [R4.64] ;  /* 0x00000004040f9981 */ /* 0x0000a2000c2e1500 */
[----:B------:R-:W-:Y:S01]  /*0100*/  PRMT R22, RZ, 0x7610, R22 ;  /* 0x00007610ff167816 */ /* 0x000fe20000000016 */
[----:B------:R-:W-:-:S05]  /*0110*/  IMAD.WIDE R6, R10, R3, c[0x0][0x170] ;  /* 0x00005c000a067625 */ /* 0x000fca00078e0203 */
[----:B------:R1:W3:Y:S01]  /*0120*/  @!P1 LDG.E.EL.U16 R22, [R6.64] ;  /* 0x0000000406169981 */ /* 0x0002e2000c2e1500 */
[----:B------:R-:W-:Y:S02]  /*0130*/  IMAD.SHL.U32 R8, R0, 0x4, RZ ;  /* 0x0000000400087824 */ /* 0x000fe400078e00ff */
[----:B------:R-:W-:Y:S01]  /*0140*/  IMAD R10, R10, -0x18, R14 ;  /* 0xffffffe80a0a7824 */ /* 0x000fe200078e020e */
[----:B0-----:R-:W-:Y:S01]  /*0150*/  CS2R R4, SRZ ;  /* 0x0000000000047805 */ /* 0x001fe2000001ff00 */
[----:B------:R-:W-:Y:S01]  /*0160*/  IMAD.MOV.U32 R12, RZ, RZ, 0x4 ;  /* 0x00000004ff0c7424 */ /* 0x000fe200078e00ff */
[----:B------:R-:W-:-:S04]  /*0170*/  LOP3.LUT R9, R8, 0x7c, RZ, 0xc0, !PT ;  /* 0x0000007c08097812 */ /* 0x000fc800078ec0ff */
[----:B------:R-:W-:Y:S01]  /*0180*/  LEA R20, R10, R9, 0x7 ;  /* 0x000000090a147211 */ /* 0x000fe200078e38ff */
[----:B------:R-:W-:Y:S01]  /*0190*/  IMAD R14, R14, 0x80, R9 ;  /* 0x000000800e0e7824 */ /* 0x000fe200078e0209 */
[----:B-1----:R-:W-:Y:S01]  /*01a0*/  CS2R R6, SRZ ;  /* 0x0000000000067805 */ /* 0x002fe2000001ff00 */
[----:B------:R-:W-:Y:S01]  /*01b0*/  CS2R R8, SRZ ;  /* 0x0000000000087805 */ /* 0x000fe2000001ff00 */
[----:B------:R-:W-:Y:S01]  /*01c0*/  CS2R R10, SRZ ;  /* 0x00000000000a7805 */ /* 0x000fe2000001ff00 */
[----:B------:R-:W-:-:S04]  /*01d0*/  IMAD.WIDE R16, R14, R12, c[0x0][0x160] ;  /* 0x000058000e107625 */ /* 0x000fc800078e020c */
[CC--:B------:R-:W-:Y:S01]  /*01e0*/  IMAD.WIDE R18, R20.reuse, R3.reuse, c[0x0][0x178] ;  /* 0x00005e0014127625 */ /* 0x0c0fe200078e0203 */
[----:B------:R-:W4:Y:S03]  /*01f0*/  @!P1 LDG.E.128 R4, [R16.64] ;  /* 0x0000000410049981 */ /* 0x000f26000c1e1d00 */
[----:B------:R-:W-:Y:S01]  /*0200*/  IMAD.WIDE R20, R20, R3, c[0x0][0x180] ;  /* 0x0000600014147625 */ /* 0x000fe200078e0203 */
[----:B------:R0:W5:Y:S04]  /*0210*/  @!P1 LDG.E.EL.64 R8, [R18.64] ;  /* 0x0000000412089981 */ /* 0x000168000c2e1b00 */
[----:B------:R-:W4:Y:S01]  /*0220*/  @!P1 LDG.E.EL.64 R10, [R20.64] ;  /* 0x00000004140a9981 */ /* 0x000f22000c2e1b00 */
[----:B------:R-:W-:Y:S01]  /*0230*/  LOP3.LUT R13, R13, 0x7, R0, 0xf8, !PT ;  /* 0x000000070d0d7812 */ /* 0x000fe200078ef800 */
[----:B--2---:R-:W-:-:S05]  /*0240*/  IMAD.U32 R23, R15, 0x10000, RZ ;  /* 0x000100000f177824 */ /* 0x004fca00078e00ff */
[----:B------:R-:W-:-:S04]  /*0250*/  FSETP.GE.AND P0, PT, R23, RZ, PT ;  /* 0x000000ff1700720b */ /* 0x000fc80003f06000 */
[----:B------:R-:W-:Y:S01]  /*0260*/  SEL R15, R15, RZ, !P0 ;  /* 0x000000ff0f0f7207 */ /* 0x000fe20004000000 */
[----:B---3--:R-:W-:-:S03]  /*0270*/  IMAD.U32 R23, R22, 0x10000, RZ ;  /* 0x0001000016177824 */ /* 0x008fc600078e00ff */
[----:B------:R-:W-:Y:S02]  /*0280*/  SHF.L.U32 R15, R15, 0x10, RZ ;  /* 0x000000100f0f7819 */ /* 0x000fe400000006ff */
[----:B------:R-:W-:-:S03]  /*0290*/  FSETP.GTU.AND P2, PT, R23, RZ, PT ;  /* 0x000000ff1700720b */ /* 0x000fc60003f4c000 */
[----:B------:R-:W-:Y:S01]  /*02a0*/  FADD R15, RZ, -R15 ;  /* 0x8000000fff0f7221 */ /* 0x000fe20000000000 */
[----:B------:R-:W-:-:S04]  /*02b0*/  SEL R22, R22, RZ, P2 ;  /* 0x000000ff16167207 */ /* 0x000fc80001000000 */
[----:B------:R-:W-:Y:S02]  /*02c0*/  FSETP.NAN.AND P0, PT, R15, R15, PT ;  /* 0x0000000f0f00720b */ /* 0x000fe40003f08000 */
[----:B------:R-:W-:-:S04]  /*02d0*/  SHF.L.U32 R22, R22, 0x10, RZ ;  /* 0x0000001016167819 */ /* 0x000fc800000006ff */
[----:B------:R-:W-:-:S07]  /*02e0*/  FSETP.GT.AND P2, PT, R15, R22, PT ;  /* 0x000000160f00720b */ /* 0x000fce0003f44000 */
[----:B------:R-:W-:-:S05]  /*02f0*/  @!P0 FSEL R15, R15, R22, P2 ;  /* 0x000000160f0f8208 */ /* 0x000fca0001000000 */
[----:B------:R-:W-:-:S05]  /*0300*/  FMUL R15, R15, 0.0078740157186985015869 ;  /* 0x3c0102040f0f7820 */ /* 0x000fca0000400000 */
[C---:B------:R-:W-:Y:S02]  /*0310*/  FSETP.GT.AND P0, PT, R15.reuse, 9.9999997473787516356e-06, PT ;  /* 0x3727c5ac0f00780b */ /* 0x040fe40003f04000 */
[----:B------:R-:W-:Y:S02]  /*0320*/  FSETP.NAN.AND P2, PT, R15, R15, PT ;  /* 0x0000000f0f00720b */ /* 0x000fe40003f48000 */
[----:B----4-:R-:W-:Y:S02]  /*0330*/  I2FP.F32.S32 R16, R4 ;  /* 0x0000000400107245 */ /* 0x010fe40000201400 */
[----:B0-----:R-:W-:Y:S02]  /*0340*/  I2FP.F32.S32 R18, R5 ;  /* 0x0000000500127245 */ /* 0x001fe40000201400 */
[----:B-----5:R-:W-:Y:S02]  /*0350*/  PRMT R4, R8, 0x7632, R4 ;  /* 0x0000763208047816 */ /* 0x020fe40000000004 */
[----:B------:R-:W-:-:S03]  /*0360*/  PRMT R5, R10, 0x7632, R5 ;  /* 0x000076320a057816 */ /* 0x000fc60000000005 */
[----:B------:R-:W-:Y:S01]  /*0370*/  @!P0 FSEL R15, R15, 9.9999997473787516356e-06, P2 ;  /* 0x3727c5ac0f0f8808 */ /* 0x000fe20001000000 */
[----:B------:R-:W-:Y:S01]  /*0380*/  IMAD.U32 R4, R4, 0x10000, RZ ;  /* 0x0001000004047824 */ /* 0x000fe200078e00ff */
[----:B------:R-:W-:-:S03]  /*0390*/  SHF.L.U32 R5, R5, 0x10, RZ ;  /* 0x0000001005057819 */ /* 0x000fc600000006ff */
[C---:B------:R-:W-:Y:S01]  /*03a0*/  FMUL R18, R15.reuse, R18 ;  /* 0x000000120f127220 */ /* 0x040fe20000400000 */
[----:B------:R-:W-:Y:S01]  /*03b0*/  I2FP.F32.S32 R6, R6 ;  /* 0x0000000600067245 */ /* 0x000fe20000201400 */
[C---:B------:R-:W-:Y:S02]  /*03c0*/  FMUL R16, R15.reuse, R16 ;  /* 0x000000100f107220 */ /* 0x040fe40000400000 */
[----:B------:R-:W-:Y:S01]  /*03d0*/  FFMA R4, R4, R18, R5 ;  /* 0x0000001204047223 */ /* 0x000fe20000000005 */
[----:B------:R-:W-:Y:S01]  /*03e0*/  SHF.L.U32 R5, R10, 0x10, RZ ;  /* 0x000000100a057819 */ /* 0x000fe200000006ff */
[----:B------:R-:W-:Y:S01]  /*03f0*/  IMAD.U32 R8, R8, 0x10000, RZ ;  /* 0x0001000008087824 */ /* 0x000fe200078e00ff */
[----:B------:R-:W-:Y:S01]  /*0400*/  I2FP.F32.S32 R20, R7 ;  /* 0x0000000700147245 */ /* 0x000fe20000201400 */
[----:B------:R-:W-:Y:S01]  /*0410*/  FMUL R17, R15, R6 ;  /* 0x000000060f117220 */ /* 0x000fe20000400000 */
[C---:B------:R-:W-:Y:S01]  /*0420*/  PRMT R7, R9.reuse, 0x7632, R7 ;  /* 0x0000763209077816 */ /* 0x040fe20000000007 */
[----:B------:R-:W-:Y:S01]  /*0430*/  IMAD.U32 R9, R9, 0x10000, RZ ;  /* 0x0001000009097824 */ /* 0x000fe200078e00ff */
[C---:B------:R-:W-:Y:S01]  /*0440*/  SHF.L.U32 R18, R11.reuse, 0x10, RZ ;  /* 0x000000100b127819 */ /* 0x040fe200000006ff */
[----:B------:R-:W-:Y:S01]  /*0450*/  FFMA R5, R8, R16, R5 ;  /* 0x0000001008057223 */ /* 0x000fe20000000005 */
[----:B------:R-:W-:Y:S01]  /*0460*/  PRMT R10, R11, 0x7632, R10 ;  /* 0x000076320b0a7816 */ /* 0x000fe2000000000a */
[----:B------:R-:W-:Y:S01]  /*0470*/  FMUL R6, R4, R4 ;  /* 0x0000000404067220 */ /* 0x000fe20000400000 */
[----:B------:R-:W-:Y:S01]  /*0480*/  FMUL R20, R15, R20 ;  /* 0x000000140f147220 */ /* 0x000fe20000400000 */
[----:B------:R-:W-:Y:S01]  /*0490*/  FFMA R18, R9, R17, R18 ;  /* 0x0000001109127223 */ /* 0x000fe20000000012 */
[----:B------:R-:W-:Y:S01]  /*04a0*/  SHF.L.U32 R10, R10, 0x10, RZ ;  /* 0x000000100a0a7819 */ /* 0x000fe200000006ff */
[----:B------:R-:W-:Y:S01]  /*04b0*/  IMAD.U32 R7, R7, 0x10000, RZ ;  /* 0x0001000007077824 */ /* 0x000fe200078e00ff */
[----:B------:R-:W-:-:S03]  /*04c0*/  FFMA R9, R5, R5, R6 ;  /* 0x0000000505097223 */ /* 0x000fc60000000006 */
[----:B------:R-:W-:Y:S01]  /*04d0*/  FFMA R7, R7, R20, R10 ;  /* 0x0000001407077223 */ /* 0x000fe2000000000a */
[----:B------:R-:W-:-:S04]  /*04e0*/  FFMA R6, R18, R18, R9 ;  /* 0x0000001212067223 */ /* 0x000fc80000000009 */
[----:B------:R-:W-:-:S05]  /*04f0*/  FFMA R6, R7, R7, R6 ;  /* 0x0000000707067223 */ /* 0x000fca0000000006 */
[----:B------:R-:W-:-:S05]  /*0500*/  FSEL R6, R6, RZ, !P1 ;  /* 0x000000ff06067208 */ /* 0x000fca0004800000 */
[----:B------:R-:W0:Y:S02]  /*0510*/  SHFL.BFLY PT, R9, R6, 0x10, 0x1f ;  /* 0x0e001f0006097f89 */ /* 0x000e2400000e0000 */
[----:B0-----:R-:W-:-:S05]  /*0520*/  FADD R9, R6, R9 ;  /* 0x0000000906097221 */ /* 0x001fca0000000000 */
[----:B------:R-:W0:Y:S02]  /*0530*/  SHFL.BFLY PT, R8, R9, 0x8, 0x1f ;  /* 0x0d001f0009087f89 */ /* 0x000e2400000e0000 */
[----:B0-----:R-:W-:-:S05]  /*0540*/  FADD R8, R9, R8 ;  /* 0x0000000809087221 */ /* 0x001fca0000000000 */
[----:B------:R-:W0:Y:S02]  /*0550*/  SHFL.BFLY PT, R11, R8, 0x4, 0x1f ;  /* 0x0c801f00080b7f89 */ /* 0x000e2400000e0000 */
[----:B0-----:R-:W-:-:S05]  /*0560*/  FADD R11, R8, R11 ;  /* 0x0000000b080b7221 */ /* 0x001fca0000000000 */
[----:B------:R-:W0:Y:S02]  /*0570*/  SHFL.BFLY PT, R10, R11, 0x2, 0x1f ;  /* 0x0c401f000b0a7f89 */ /* 0x000e2400000e0000 */
[----:B0-----:R-:W-:-:S05]  /*0580*/  FADD R10, R11, R10 ;  /* 0x0000000a0b0a7221 */ /* 0x001fca0000000000 */
[----:B------:R-:W0:Y:S01]  /*0590*/  SHFL.BFLY PT, R15, R10, 0x1, 0x1f ;  /* 0x0c201f000a0f7f89 */ /* 0x000e2200000e0000 */
[----:B------:R-:W-:Y:S02]  /*05a0*/  F2FP.BF16.PACK_AB R6, R4, R5 ;  /* 0x000000050406723e */ /* 0x000fe400000010ff */
[----:B------:R-:W-:Y:S01]  /*05b0*/  LOP3.LUT P0, RZ, R0, 0xf8, RZ, 0xc0, !PT ;  /* 0x000000f800ff7812 */ /* 0x000fe2000780c0ff */
[----:B0-----:R-:W-:-:S05]  /*05c0*/  FADD R5, R10, R15 ;  /* 0x0000000f0a057221 */ /* 0x001fca0000000000 */
[----:B------:R0:W-:Y:S04]  /*05d0*/  STS [R2.X4], R5 ;  /* 0x0000000502007388 */ /* 0x0001e80000004800 */
[----:B------:R-:W-:Y:S01]  /*05e0*/  BAR.SYNC.DEFER_BLOCKING 0x0 ;  /* 0x0000000000007b1d */ /* 0x000fe20000010000 */
[----:B------:R-:W-:Y:S01]  /*05f0*/  ISETP.LT.AND P0, PT, R13, 0x18180, !P0 ;  /* 0x000181800d00780c */ /* 0x000fe20004701270 */
[----:B------:R-:W-:Y:S01]  /*0600*/  IMAD.WIDE R14, R14, R3, c[0x0][0x188] ;  /* 0x000062000e0e7625 */ /* 0x000fe200078e0203 */
[----:B------:R-:W-:-:S05]  /*0610*/  F2FP.BF16.PACK_AB R7, R7, R18 ;  /* 0x000000120707723e */ /* 0x000fca00000010ff */
[----:B------:R0:W-:Y:S06]  /*0620*/  @!P1 STG.E.64 [R14.64], R6 ;  /* 0x000000060e009986 */ /* 0x0001ec000c101b04 */
[----:B------:R-:W-:Y:S05]  /*0630*/  @!P0 EXIT ;  /* 0x000000000000894d */ /* 0x000fea0003800000 */
[----:B------:R-:W-:Y:S01]  /*0640*/  LOP3.LUT R0, R0, 0x7, RZ, 0xc0, !PT ;  /* 0x0000000700007812 */ /* 0x000fe200078ec0ff */
[----:B------:R-:W-:-:S04]  /*0650*/  IMAD.WIDE R12, R13, R12, c[0x0][0x190] ;  /* 0x000064000d0c7625 */ /* 0x000fc800078e020c */
[----:B------:R-:W1:Y:S04]  /*0660*/  LDS R3, [R0.X4] ;  /* 0x0000000000037984 */ /* 0x000e680000004800 */
[----:B-1----:R-:W-:Y:S01]  /*0670*/  STG.E [R12.64], R3 ;  /* 0x000000030c007986 */ /* 0x002fe2000c101904 */
[----:B------:R-:W-:Y:S05]  /*0680*/  EXIT ;  /* 0x000000000000794d */ /* 0x000fea0003800000 */
.L_x_0:
[----:B------:R-:W-:-:S00]  /*0690*/  BRA `(.L_x_0) ;  /* 0xfffffff000007947 */ /* 0x000fc0000383ffff */
[----:B------:R-:W-:-:S00]  /*06a0*/  NOP ;  /* 0x0000000000007918 */ /* 0x000fc00000000000 */
        /* <DEDUP_REMOVED lines=13> */
.L_x_1:


//--------------------- .nv.shared.triton_per_fused__to_copy_add_mean_pow_2 --------------------------
	.section	.nv.shared.triton_per_fused__to_copy_add_mean_pow_2,"aw",@nobits
	.sectionflags	@""
	.align	16
